//
// Generated by NVIDIA NVVM Compiler
//
// Compiler Build ID: CL-36424714
// Cuda compilation tools, release 13.0, V13.0.88
// Based on NVVM 20.0.0
//

.version 9.0
.target sm_100
.address_size 64

	// .globl	_Z10EncryptDESmmm

.visible .entry _Z10EncryptDESmmm(
	.param .u64 _Z10EncryptDESmmm_param_0,
	.param .u64 _Z10EncryptDESmmm_param_1,
	.param .u64 _Z10EncryptDESmmm_param_2
)
{


	ret;

}


// ===== COMPILED SASS (sm_100) =====

	.target	sm_100

	.elftype	@"ET_EXEC"


//--------------------- .note.nv.tkinfo           --------------------------
	.section	.note.nv.tkinfo,"",@"SHT_NOTE"
	.sectionflags	@"SHF_NOTE_NV_TKINFO"
	.tkinfo
        /*0018*/ 	.word	0x00000002
        /*0030*/ 	.string	""
        /*0030*/ 	.string	"ptxas"
        /*0030*/ 	.string	"Cuda compilation tools, release 13.0, V13.0.88"
        /*0030*/ 	.string	"Build cuda_13.0.r13.0/compiler.36424714_0"
        /*0030*/ 	.string	"-arch sm_100 -m 64 "



//--------------------- .note.nv.cuinfo           --------------------------
	.section	.note.nv.cuinfo,"",@"SHT_NOTE"
	.sectionflags	@"SHF_NOTE_NV_CUINFO"
        /*0018*/ 	.short	0x0002
        /*001a*/ 	.short	0x0064
        /*001c*/ 	.short	0x0082
	.zero		2


//--------------------- .nv.info                  --------------------------
	.section	.nv.info,"",@"SHT_CUDA_INFO"
	.align	4


	//----- nvinfo : EIATTR_REGCOUNT
	.align		4
        /*0000*/ 	.byte	0x04, 0x2f
        /*0002*/ 	.short	(.L_1 - .L_0)
	.align		4
.L_0:
        /*0004*/ 	.word	index@(_Z10EncryptDESmmm)
        /*0008*/ 	.word	0x00000004


	//----- nvinfo : EIATTR_FRAME_SIZE
	.align		4
.L_1:
        /*000c*/ 	.byte	0x04, 0x11
        /*000e*/ 	.short	(.L_3 - .L_2)
	.align		4
.L_2:
        /*0010*/ 	.word	index@(_Z10EncryptDESmmm)
        /*0014*/ 	.word	0x00000000


	//----- nvinfo : EIATTR_MIN_STACK_SIZE
	.align		4
.L_3:
        /*0018*/ 	.byte	0x04, 0x12
        /*001a*/ 	.short	(.L_5 - .L_4)
	.align		4
.L_4:
        /*001c*/ 	.word	index@(_Z10EncryptDESmmm)
        /*0020*/ 	.word	0x00000000
.L_5:


//--------------------- .nv.compat                --------------------------
	.section	.nv.compat,"",@"SHT_CUDA_COMPAT_INFO"
	.align	4
        /*0000*/ 	.byte	0x02, 0x09, 0x00, 0x00, 0x02, 0x02, 0x01, 0x00, 0x02, 0x05, 0x05, 0x00, 0x03, 0x07, 0x01, 0x01
        /*0010*/ 	.byte	0x02, 0x03, 0x00, 0x00, 0x02, 0x06, 0x01, 0x00, 0x04, 0x0b, 0x08, 0x00, 0x09, 0x00, 0x00, 0x00
        /*0020*/ 	.byte	0x00, 0x00, 0x00, 0x00


//--------------------- .nv.info._Z10EncryptDESmmm --------------------------
	.section	.nv.info._Z10EncryptDESmmm,"",@"SHT_CUDA_INFO"
	.sectionflags	@""
	.align	4


	//----- nvinfo : EIATTR_CUDA_API_VERSION
	.align		4
        /*0000*/ 	.byte	0x04, 0x37
        /*0002*/ 	.short	(.L_7 - .L_6)
.L_6:
        /*0004*/ 	.word	0x00000082


	//----- nvinfo : EIATTR_KPARAM_INFO
	.align		4
.L_7:
        /*0008*/ 	.byte	0x04, 0x17
        /*000a*/ 	.short	(.L_9 - .L_8)
.L_8:
        /*000c*/ 	.word	0x00000000
        /*0010*/ 	.short	0x0002
        /*0012*/ 	.short	0x0010
        /*0014*/ 	.byte	0x00, 0xf0, 0x21, 0x00


	//----- nvinfo : EIATTR_KPARAM_INFO
	.align		4
.L_9:
        /*0018*/ 	.byte	0x04, 0x17
        /*001a*/ 	.short	(.L_11 - .L_10)
.L_10:
        /*001c*/ 	.word	0x00000000
        /*0020*/ 	.short	0x0001
        /*0022*/ 	.short	0x0008
        /*0024*/ 	.byte	0x00, 0xf0, 0x21, 0x00


	//----- nvinfo : EIATTR_KPARAM_INFO
	.align		4
.L_11:
        /*0028*/ 	.byte	0x04, 0x17
        /*002a*/ 	.short	(.L_13 - .L_12)
.L_12:
        /*002c*/ 	.word	0x00000000
        /*0030*/ 	.short	0x0000
        /*0032*/ 	.short	0x0000
        /*0034*/ 	.byte	0x00, 0xf0, 0x21, 0x00


	//----- nvinfo : EIATTR_SPARSE_MMA_MASK
	.align		4
.L_13:
        /*0038*/ 	.byte	0x03, 0x50
        /*003a*/ 	.short	0x0000


	//----- nvinfo : EIATTR_MAXREG_COUNT
	.align		4
        /*003c*/ 	.byte	0x03, 0x1b
        /*003e*/ 	.short	0x00ff


	//----- nvinfo : EIATTR_MERCURY_ISA_VERSION
	.align		4
        /*0040*/ 	.byte	0x03, 0x5f
        /*0042*/ 	.short	0x0101


	//----- nvinfo : EIATTR_VRC_CTA_INIT_COUNT
	.align		4
        /*0044*/ 	.byte	0x02, 0x4a
	.zero		1
	.zero		1


	//----- nvinfo : EIATTR_EXIT_INSTR_OFFSETS
	.align		4
        /*0048*/ 	.byte	0x04, 0x1c
        /*004a*/ 	.short	(.L_15 - .L_14)


	//   ....[0]....
.L_14:
        /*004c*/ 	.word	0x00000010


	//----- nvinfo : EIATTR_CBANK_PARAM_SIZE
	.align		4
.L_15:
        /*0050*/ 	.byte	0x03, 0x19
        /*0052*/ 	.short	0x0018


	//----- nvinfo : EIATTR_PARAM_CBANK
	.align		4
        /*0054*/ 	.byte	0x04, 0x0a
        /*0056*/ 	.short	(.L_17 - .L_16)
	.align		4
.L_16:
        /*0058*/ 	.word	index@(.nv.constant0._Z10EncryptDESmmm)
        /*005c*/ 	.short	0x0380
        /*005e*/ 	.short	0x0018


	//----- nvinfo : EIATTR_SW_WAR
	.align		4
.L_17:
        /*0060*/ 	.byte	0x04, 0x36
        /*0062*/ 	.short	(.L_19 - .L_18)
.L_18:
        /*0064*/ 	.word	0x00000008
.L_19:


//--------------------- .nv.callgraph             --------------------------
	.section	.nv.callgraph,"",@"SHT_CUDA_CALLGRAPH"
	.align	4
	.sectionentsize	8
	.align		4
        /*0000*/ 	.word	0x00000000
	.align		4
        /*0004*/ 	.word	0xffffffff
	.align		4
        /*0008*/ 	.word	0x00000000
	.align		4
        /*000c*/ 	.word	0xfffffffe
	.align		4
        /*0010*/ 	.word	0x00000000
	.align		4
        /*0014*/ 	.word	0xfffffffd
	.align		4
        /*0018*/ 	.word	0x00000000
	.align		4
        /*001c*/ 	.word	0xfffffffc


//--------------------- .text._Z10EncryptDESmmm   --------------------------
	.section	.text._Z10EncryptDESmmm,"ax",@progbits
	.align	128
        .global         _Z10EncryptDESmmm
        .type           _Z10EncryptDESmmm,@function
        .size           _Z10EncryptDESmmm,(.L_x_1 - _Z10EncryptDESmmm)
        .other          _Z10EncryptDESmmm,@"STO_CUDA_ENTRY STV_DEFAULT"
_Z10EncryptDESmmm:
.text._Z10EncryptDESmmm:
[----:B------:R-:W-:Y:S01]  /*0000*/  LDC R1, c[0x0][0x37c] ;  /* 0x0000df00ff017b82 */ /* 0x000fe20000000800 */
[----:B------:R-:W-:Y:S05]  /*0010*/  EXIT ;  /* 0x000000000000794d */ /* 0x000fea0003800000 */
.L_x_0:
[----:B------:R-:W-:-:S00]  /*0020*/  BRA `(.L_x_0) ;  /* 0xfffffffc00fc7947 */ /* 0x000fc0000383ffff */
[----:B------:R-:W-:-:S00]  /*0030*/  NOP ;  /* 0x0000000000007918 */ /* 0x000fc00000000000 */
        /* <DEDUP_REMOVED lines=12> */
.L_x_1:


//--------------------- .nv.shared.reserved.0     --------------------------
	.section	.nv.shared.reserved.0,"aw",@nobits
	.weak		__nv_reservedSMEM_offset_0_alias
	.size		__nv_reservedSMEM_offset_0_alias, 0, 64
	.other		__nv_reservedSMEM_offset_0_alias,@"STO_CUDA_RESERVED_SHARED STV_DEFAULT"
__nv_reservedSMEM_offset_0_alias:
	.zero		0
	.zero		64


//--------------------- .nv.constant0._Z10EncryptDESmmm --------------------------
	.section	.nv.constant0._Z10EncryptDESmmm,"a",@progbits
	.sectionflags	@""
	.align	4
.nv.constant0._Z10EncryptDESmmm:
	.zero		920


//--------------------- SYMBOLS --------------------------

	.type		.nv.reservedSmem.offset0,@object
	.size		.nv.reservedSmem.offset0,0x4
